//
// Generated by NVIDIA NVVM Compiler
//
// Compiler Build ID: CL-36424714
// Cuda compilation tools, release 13.0, V13.0.88
// Based on NVVM 20.0.0
//

.version 9.0
.target sm_100
.address_size 64

	// .globl	_Z12dummy_args_dIiEvPT_ifdbPiPf

.visible .entry _Z12dummy_args_dIiEvPT_ifdbPiPf(
	.param .u64 .ptr .align 1 _Z12dummy_args_dIiEvPT_ifdbPiPf_param_0,
	.param .u32 _Z12dummy_args_dIiEvPT_ifdbPiPf_param_1,
	.param .f32 _Z12dummy_args_dIiEvPT_ifdbPiPf_param_2,
	.param .f64 _Z12dummy_args_dIiEvPT_ifdbPiPf_param_3,
	.param .u8 _Z12dummy_args_dIiEvPT_ifdbPiPf_param_4,
	.param .u64 .ptr .align 1 _Z12dummy_args_dIiEvPT_ifdbPiPf_param_5,
	.param .u64 .ptr .align 1 _Z12dummy_args_dIiEvPT_ifdbPiPf_param_6
)
{
	.reg .pred 	%p<2>;
	.reg .b16 	%rs<2>;
	.reg .b32 	%r<16>;
	.reg .b32 	%f<7>;
	.reg .b64 	%rd<7>;
	.reg .b64 	%fd<2>;

	ld.param.u64 	%rd1, [_Z12dummy_args_dIiEvPT_ifdbPiPf_param_0];
	ld.param.u32 	%r1, [_Z12dummy_args_dIiEvPT_ifdbPiPf_param_1];
	ld.param.f32 	%f1, [_Z12dummy_args_dIiEvPT_ifdbPiPf_param_2];
	ld.param.f64 	%fd1, [_Z12dummy_args_dIiEvPT_ifdbPiPf_param_3];
	ld.param.s8 	%rs1, [_Z12dummy_args_dIiEvPT_ifdbPiPf_param_4];
	ld.param.u64 	%rd2, [_Z12dummy_args_dIiEvPT_ifdbPiPf_param_5];
	ld.param.u64 	%rd3, [_Z12dummy_args_dIiEvPT_ifdbPiPf_param_6];
	cvta.to.global.u64 	%rd4, %rd1;
	mov.u32 	%r2, %tid.x;
	st.global.u32 	[%rd4], %r2;
	st.global.u32 	[%rd4+4], %r1;
	cvt.rzi.s32.f32 	%r3, %f1;
	st.global.u32 	[%rd4+8], %r3;
	cvt.rzi.s32.f64 	%r4, %fd1;
	st.global.u32 	[%rd4+12], %r4;
	setp.ne.s16 	%p1, %rs1, 0;
	selp.u32 	%r5, 1, 0, %p1;
	st.global.u32 	[%rd4+16], %r5;
	cvta.to.global.u64 	%rd5, %rd2;
	ld.global.u32 	%r6, [%rd5];
	st.global.u32 	[%rd4+20], %r6;
	ld.global.u32 	%r7, [%rd5+4];
	st.global.u32 	[%rd4+24], %r7;
	ld.global.u32 	%r8, [%rd5+8];
	st.global.u32 	[%rd4+28], %r8;
	ld.global.u32 	%r9, [%rd5+12];
	st.global.u32 	[%rd4+32], %r9;
	ld.global.u32 	%r10, [%rd5+16];
	st.global.u32 	[%rd4+36], %r10;
	cvta.to.global.u64 	%rd6, %rd3;
	ld.global.f32 	%f2, [%rd6];
	cvt.rzi.s32.f32 	%r11, %f2;
	st.global.u32 	[%rd4+40], %r11;
	ld.global.f32 	%f3, [%rd6+4];
	cvt.rzi.s32.f32 	%r12, %f3;
	st.global.u32 	[%rd4+44], %r12;
	ld.global.f32 	%f4, [%rd6+8];
	cvt.rzi.s32.f32 	%r13, %f4;
	st.global.u32 	[%rd4+48], %r13;
	ld.global.f32 	%f5, [%rd6+12];
	cvt.rzi.s32.f32 	%r14, %f5;
	st.global.u32 	[%rd4+52], %r14;
	ld.global.f32 	%f6, [%rd6+16];
	cvt.rzi.s32.f32 	%r15, %f6;
	st.global.u32 	[%rd4+56], %r15;
	ret;

}


// ===== COMPILED SASS (sm_100) =====

	.target	sm_100

	.elftype	@"ET_EXEC"


//--------------------- .note.nv.tkinfo           --------------------------
	.section	.note.nv.tkinfo,"",@"SHT_NOTE"
	.sectionflags	@"SHF_NOTE_NV_TKINFO"
	.tkinfo
        /*0018*/ 	.word	0x00000002
        /*0030*/ 	.string	""
        /*0030*/ 	.string	"ptxas"
        /*0030*/ 	.string	"Cuda compilation tools, release 13.0, V13.0.88"
        /*0030*/ 	.string	"Build cuda_13.0.r13.0/compiler.36424714_0"
        /*0030*/ 	.string	"-arch sm_100 -m 64 "



//--------------------- .note.nv.cuinfo           --------------------------
	.section	.note.nv.cuinfo,"",@"SHT_NOTE"
	.sectionflags	@"SHF_NOTE_NV_CUINFO"
        /*0018*/ 	.short	0x0002
        /*001a*/ 	.short	0x0064
        /*001c*/ 	.short	0x0082
	.zero		2


//--------------------- .nv.info                  --------------------------
	.section	.nv.info,"",@"SHT_CUDA_INFO"
	.align	4


	//----- nvinfo : EIATTR_REGCOUNT
	.align		4
        /*0000*/ 	.byte	0x04, 0x2f
        /*0002*/ 	.short	(.L_1 - .L_0)
	.align		4
.L_0:
        /*0004*/ 	.word	index@(_Z12dummy_args_dIiEvPT_ifdbPiPf)
        /*0008*/ 	.word	0x00000018


	//----- nvinfo : EIATTR_FRAME_SIZE
	.align		4
.L_1:
        /*000c*/ 	.byte	0x04, 0x11
        /*000e*/ 	.short	(.L_3 - .L_2)
	.align		4
.L_2:
        /*0010*/ 	.word	index@(_Z12dummy_args_dIiEvPT_ifdbPiPf)
        /*0014*/ 	.word	0x00000000


	//----- nvinfo : EIATTR_MIN_STACK_SIZE
	.align		4
.L_3:
        /*0018*/ 	.byte	0x04, 0x12
        /*001a*/ 	.short	(.L_5 - .L_4)
	.align		4
.L_4:
        /*001c*/ 	.word	index@(_Z12dummy_args_dIiEvPT_ifdbPiPf)
        /*0020*/ 	.word	0x00000000
.L_5:


//--------------------- .nv.compat                --------------------------
	.section	.nv.compat,"",@"SHT_CUDA_COMPAT_INFO"
	.align	4
        /*0000*/ 	.byte	0x02, 0x09, 0x00, 0x00, 0x02, 0x02, 0x01, 0x00, 0x02, 0x05, 0x05, 0x00, 0x03, 0x07, 0x01, 0x01
        /*0010*/ 	.byte	0x02, 0x03, 0x00, 0x00, 0x02, 0x06, 0x01, 0x00, 0x04, 0x0b, 0x08, 0x00, 0x09, 0x00, 0x00, 0x00
        /*0020*/ 	.byte	0x00, 0x00, 0x00, 0x00


//--------------------- .nv.info._Z12dummy_args_dIiEvPT_ifdbPiPf --------------------------
	.section	.nv.info._Z12dummy_args_dIiEvPT_ifdbPiPf,"",@"SHT_CUDA_INFO"
	.sectionflags	@""
	.align	4


	//----- nvinfo : EIATTR_CUDA_API_VERSION
	.align		4
        /*0000*/ 	.byte	0x04, 0x37
        /*0002*/ 	.short	(.L_7 - .L_6)
.L_6:
        /*0004*/ 	.word	0x00000082


	//----- nvinfo : EIATTR_KPARAM_INFO
	.align		4
.L_7:
        /*0008*/ 	.byte	0x04, 0x17
        /*000a*/ 	.short	(.L_9 - .L_8)
.L_8:
        /*000c*/ 	.word	0x00000000
        /*0010*/ 	.short	0x0006
        /*0012*/ 	.short	0x0028
        /*0014*/ 	.byte	0x00, 0xf5, 0x21, 0x00


	//----- nvinfo : EIATTR_KPARAM_INFO
	.align		4
.L_9:
        /*0018*/ 	.byte	0x04, 0x17
        /*001a*/ 	.short	(.L_11 - .L_10)
.L_10:
        /*001c*/ 	.word	0x00000000
        /*0020*/ 	.short	0x0005
        /*0022*/ 	.short	0x0020
        /*0024*/ 	.byte	0x00, 0xf5, 0x21, 0x00


	//----- nvinfo : EIATTR_KPARAM_INFO
	.align		4
.L_11:
        /*0028*/ 	.byte	0x04, 0x17
        /*002a*/ 	.short	(.L_13 - .L_12)
.L_12:
        /*002c*/ 	.word	0x00000000
        /*0030*/ 	.short	0x0004
        /*0032*/ 	.short	0x0018
        /*0034*/ 	.byte	0x00, 0xf0, 0x05, 0x00


	//----- nvinfo : EIATTR_KPARAM_INFO
	.align		4
.L_13:
        /*0038*/ 	.byte	0x04, 0x17
        /*003a*/ 	.short	(.L_15 - .L_14)
.L_14:
        /*003c*/ 	.word	0x00000000
        /*0040*/ 	.short	0x0003
        /*0042*/ 	.short	0x0010
        /*0044*/ 	.byte	0x00, 0xf0, 0x21, 0x00


	//----- nvinfo : EIATTR_KPARAM_INFO
	.align		4
.L_15:
        /*0048*/ 	.byte	0x04, 0x17
        /*004a*/ 	.short	(.L_17 - .L_16)
.L_16:
        /*004c*/ 	.word	0x00000000
        /*0050*/ 	.short	0x0002
        /*0052*/ 	.short	0x000c
        /*0054*/ 	.byte	0x00, 0xf0, 0x11, 0x00


	//----- nvinfo : EIATTR_KPARAM_INFO
	.align		4
.L_17:
        /*0058*/ 	.byte	0x04, 0x17
        /*005a*/ 	.short	(.L_19 - .L_18)
.L_18:
        /*005c*/ 	.word	0x00000000
        /*0060*/ 	.short	0x0001
        /*0062*/ 	.short	0x0008
        /*0064*/ 	.byte	0x00, 0xf0, 0x11, 0x00


	//----- nvinfo : EIATTR_KPARAM_INFO
	.align		4
.L_19:
        /*0068*/ 	.byte	0x04, 0x17
        /*006a*/ 	.short	(.L_21 - .L_20)
.L_20:
        /*006c*/ 	.word	0x00000000
        /*0070*/ 	.short	0x0000
        /*0072*/ 	.short	0x0000
        /*0074*/ 	.byte	0x00, 0xf5, 0x21, 0x00


	//----- nvinfo : EIATTR_SPARSE_MMA_MASK
	.align		4
.L_21:
        /*0078*/ 	.byte	0x03, 0x50
        /*007a*/ 	.short	0x0000


	//----- nvinfo : EIATTR_MAXREG_COUNT
	.align		4
        /*007c*/ 	.byte	0x03, 0x1b
        /*007e*/ 	.short	0x00ff


	//----- nvinfo : EIATTR_MERCURY_ISA_VERSION
	.align		4
        /*0080*/ 	.byte	0x03, 0x5f
        /*0082*/ 	.short	0x0101


	//----- nvinfo : EIATTR_VRC_CTA_INIT_COUNT
	.align		4
        /*0084*/ 	.byte	0x02, 0x4a
	.zero		1
	.zero		1


	//----- nvinfo : EIATTR_EXIT_INSTR_OFFSETS
	.align		4
        /*0088*/ 	.byte	0x04, 0x1c
        /*008a*/ 	.short	(.L_23 - .L_22)


	//   ....[0]....
.L_22:
        /*008c*/ 	.word	0x000002c0


	//----- nvinfo : EIATTR_CBANK_PARAM_SIZE
	.align		4
.L_23:
        /*0090*/ 	.byte	0x03, 0x19
        /*0092*/ 	.short	0x0030


	//----- nvinfo : EIATTR_PARAM_CBANK
	.align		4
        /*0094*/ 	.byte	0x04, 0x0a
        /*0096*/ 	.short	(.L_25 - .L_24)
	.align		4
.L_24:
        /*0098*/ 	.word	index@(.nv.constant0._Z12dummy_args_dIiEvPT_ifdbPiPf)
        /*009c*/ 	.short	0x0380
        /*009e*/ 	.short	0x0030


	//----- nvinfo : EIATTR_SW_WAR
	.align		4
.L_25:
        /*00a0*/ 	.byte	0x04, 0x36
        /*00a2*/ 	.short	(.L_27 - .L_26)
.L_26:
        /*00a4*/ 	.word	0x00000008
.L_27:


//--------------------- .nv.callgraph             --------------------------
	.section	.nv.callgraph,"",@"SHT_CUDA_CALLGRAPH"
	.align	4
	.sectionentsize	8
	.align		4
        /*0000*/ 	.word	0x00000000
	.align		4
        /*0004*/ 	.word	0xffffffff
	.align		4
        /*0008*/ 	.word	0x00000000
	.align		4
        /*000c*/ 	.word	0xfffffffe
	.align		4
        /*0010*/ 	.word	0x00000000
	.align		4
        /*0014*/ 	.word	0xfffffffd
	.align		4
        /*0018*/ 	.word	0x00000000
	.align		4
        /*001c*/ 	.word	0xfffffffc


//--------------------- .text._Z12dummy_args_dIiEvPT_ifdbPiPf --------------------------
	.section	.text._Z12dummy_args_dIiEvPT_ifdbPiPf,"ax",@progbits
	.align	128
        .global         _Z12dummy_args_dIiEvPT_ifdbPiPf
        .type           _Z12dummy_args_dIiEvPT_ifdbPiPf,@function
        .size           _Z12dummy_args_dIiEvPT_ifdbPiPf,(.L_x_1 - _Z12dummy_args_dIiEvPT_ifdbPiPf)
        .other          _Z12dummy_args_dIiEvPT_ifdbPiPf,@"STO_CUDA_ENTRY STV_DEFAULT"
_Z12dummy_args_dIiEvPT_ifdbPiPf:
.text._Z12dummy_args_dIiEvPT_ifdbPiPf:
[----:B------:R-:W-:Y:S08]  /*0000*/  LDC R1, c[0x0][0x37c] ;  /* 0x0000df00ff017b82 */ /* 0x000ff00000000800 */
[----:B------:R-:W0:Y:S01]  /*0010*/  LDC.64 R6, c[0x0][0x388] ;  /* 0x0000e200ff067b82 */ /* 0x000e220000000a00 */
[----:B------:R-:W1:Y:S01]  /*0020*/  LDCU.U8 UR4, c[0x0][0x398] ;  /* 0x00007300ff0477ac */ /* 0x000e620008000000 */
[----:B------:R-:W2:Y:S01]  /*0030*/  S2R R21, SR_TID.X ;  /* 0x0000000000157919 */ /* 0x000ea20000002100 */
[----:B------:R-:W3:Y:S05]  /*0040*/  LDCU.64 UR8, c[0x0][0x390] ;  /* 0x00007200ff0877ac */ /* 0x000eea0008000a00 */
[----:B------:R-:W4:Y:S01]  /*0050*/  LDC.64 R2, c[0x0][0x380] ;  /* 0x0000e000ff027b82 */ /* 0x000f220000000a00 */
[----:B------:R-:W4:Y:S07]  /*0060*/  LDCU.64 UR6, c[0x0][0x358] ;  /* 0x00006b00ff0677ac */ /* 0x000f2e0008000a00 */
[----:B------:R-:W5:Y:S01]  /*0070*/  LDC.64 R4, c[0x0][0x3a0] ;  /* 0x0000e800ff047b82 */ /* 0x000f620000000a00 */
[----:B-1----:R-:W-:Y:S01]  /*0080*/  UPRMT UR4, UR4, 0x8880, URZ ;  /* 0x0000888004047896 */ /* 0x002fe200080000ff */
[----:B---3--:R-:W1:Y:S05]  /*0090*/  F2I.F64.TRUNC R9, UR8 ;  /* 0x0000000800097d11 */ /* 0x008e6a000830d100 */
[----:B------:R-:W-:-:S04]  /*00a0*/  ISETP.NE.AND P0, PT, RZ, UR4, PT ;  /* 0x00000004ff007c0c */ /* 0x000fc8000bf05270 */
[----:B------:R-:W-:Y:S01]  /*00b0*/  SEL R11, RZ, 0x1, !P0 ;  /* 0x00000001ff0b7807 */ /* 0x000fe20004000000 */
[----:B0-----:R-:W0:Y:S01]  /*00c0*/  F2I.TRUNC.NTZ R7, R7 ;  /* 0x0000000700077305 */ /* 0x001e22000020f100 */
[----:B----4-:R-:W-:Y:S04]  /*00d0*/  STG.E desc[UR6][R2.64+0x4], R6 ;  /* 0x0000040602007986 */ /* 0x010fe8000c101906 */
[----:B--2---:R-:W-:Y:S04]  /*00e0*/  STG.E desc[UR6][R2.64], R21 ;  /* 0x0000001502007986 */ /* 0x004fe8000c101906 */
[----:B-1----:R-:W-:Y:S04]  /*00f0*/  STG.E desc[UR6][R2.64+0xc], R9 ;  /* 0x00000c0902007986 */ /* 0x002fe8000c101906 */
[----:B------:R-:W-:Y:S04]  /*0100*/  STG.E desc[UR6][R2.64+0x10], R11 ;  /* 0x0000100b02007986 */ /* 0x000fe8000c101906 */
[----:B0-----:R0:W-:Y:S04]  /*0110*/  STG.E desc[UR6][R2.64+0x8], R7 ;  /* 0x0000080702007986 */ /* 0x0011e8000c101906 */
[----:B-----5:R-:W2:Y:S04]  /*0120*/  LDG.E R13, desc[UR6][R4.64] ;  /* 0x00000006040d7981 */ /* 0x020ea8000c1e1900 */
[----:B--2---:R1:W-:Y:S04]  /*0130*/  STG.E desc[UR6][R2.64+0x14], R13 ;  /* 0x0000140d02007986 */ /* 0x0043e8000c101906 */
[----:B------:R-:W2:Y:S04]  /*0140*/  LDG.E R15, desc[UR6][R4.64+0x4] ;  /* 0x00000406040f7981 */ /* 0x000ea8000c1e1900 */
[----:B--2---:R-:W-:Y:S04]  /*0150*/  STG.E desc[UR6][R2.64+0x18], R15 ;  /* 0x0000180f02007986 */ /* 0x004fe8000c101906 */
[----:B------:R-:W2:Y:S04]  /*0160*/  LDG.E R17, desc[UR6][R4.64+0x8] ;  /* 0x0000080604117981 */ /* 0x000ea8000c1e1900 */
[----:B--2---:R-:W-:Y:S04]  /*0170*/  STG.E desc[UR6][R2.64+0x1c], R17 ;  /* 0x00001c1102007986 */ /* 0x004fe8000c101906 */
[----:B------:R-:W2:Y:S01]  /*0180*/  LDG.E R19, desc[UR6][R4.64+0xc] ;  /* 0x00000c0604137981 */ /* 0x000ea2000c1e1900 */
[----:B0-----:R-:W0:Y:S03]  /*0190*/  LDC.64 R6, c[0x0][0x3a8] ;  /* 0x0000ea00ff067b82 */ /* 0x001e260000000a00 */
[----:B--2---:R-:W-:Y:S04]  /*01a0*/  STG.E desc[UR6][R2.64+0x20], R19 ;  /* 0x0000201302007986 */ /* 0x004fe8000c101906 */
[----:B------:R-:W2:Y:S04]  /*01b0*/  LDG.E R21, desc[UR6][R4.64+0x10] ;  /* 0x0000100604157981 */ /* 0x000ea8000c1e1900 */
[----:B--2---:R-:W-:Y:S04]  /*01c0*/  STG.E desc[UR6][R2.64+0x24], R21 ;  /* 0x0000241502007986 */ /* 0x004fe8000c101906 */
[----:B0-----:R-:W2:Y:S02]  /*01d0*/  LDG.E R0, desc[UR6][R6.64] ;  /* 0x0000000606007981 */ /* 0x001ea4000c1e1900 */
[----:B--2---:R-:W0:Y:S02]  /*01e0*/  F2I.TRUNC.NTZ R9, R0 ;  /* 0x0000000000097305 */ /* 0x004e24000020f100 */
[----:B0-----:R0:W-:Y:S04]  /*01f0*/  STG.E desc[UR6][R2.64+0x28], R9 ;  /* 0x0000280902007986 */ /* 0x0011e8000c101906 */
[----:B------:R-:W2:Y:S02]  /*0200*/  LDG.E R8, desc[UR6][R6.64+0x4] ;  /* 0x0000040606087981 */ /* 0x000ea4000c1e1900 */
[----:B--2---:R-:W2:Y:S02]  /*0210*/  F2I.TRUNC.NTZ R11, R8 ;  /* 0x00000008000b7305 */ /* 0x004ea4000020f100 */
[----:B--2---:R-:W-:Y:S04]  /*0220*/  STG.E desc[UR6][R2.64+0x2c], R11 ;  /* 0x00002c0b02007986 */ /* 0x004fe8000c101906 */
[----:B------:R-:W1:Y:S02]  /*0230*/  LDG.E R10, desc[UR6][R6.64+0x8] ;  /* 0x00000806060a7981 */ /* 0x000e64000c1e1900 */
[----:B-1----:R-:W1:Y:S02]  /*0240*/  F2I.TRUNC.NTZ R13, R10 ;  /* 0x0000000a000d7305 */ /* 0x002e64000020f100 */
[----:B-1----:R-:W-:Y:S04]  /*0250*/  STG.E desc[UR6][R2.64+0x30], R13 ;  /* 0x0000300d02007986 */ /* 0x002fe8000c101906 */
[----:B------:R-:W2:Y:S02]  /*0260*/  LDG.E R4, desc[UR6][R6.64+0xc] ;  /* 0x00000c0606047981 */ /* 0x000ea4000c1e1900 */
[----:B--2---:R-:W1:Y:S02]  /*0270*/  F2I.TRUNC.NTZ R5, R4 ;  /* 0x0000000400057305 */ /* 0x004e64000020f100 */
[----:B-1----:R-:W-:Y:S04]  /*0280*/  STG.E desc[UR6][R2.64+0x34], R5 ;  /* 0x0000340502007986 */ /* 0x002fe8000c101906 */
[----:B------:R-:W0:Y:S02]  /*0290*/  LDG.E R0, desc[UR6][R6.64+0x10] ;  /* 0x0000100606007981 */ /* 0x000e24000c1e1900 */
[----:B0-----:R-:W0:Y:S02]  /*02a0*/  F2I.TRUNC.NTZ R9, R0 ;  /* 0x0000000000097305 */ /* 0x001e24000020f100 */
[----:B0-----:R-:W-:Y:S01]  /*02b0*/  STG.E desc[UR6][R2.64+0x38], R9 ;  /* 0x0000380902007986 */ /* 0x001fe2000c101906 */
[----:B------:R-:W-:Y:S05]  /*02c0*/  EXIT ;  /* 0x000000000000794d */ /* 0x000fea0003800000 */
.L_x_0:
[----:B------:R-:W-:-:S00]  /*02d0*/  BRA `(.L_x_0) ;  /* 0xfffffffc00fc7947 */ /* 0x000fc0000383ffff */
[----:B------:R-:W-:-:S00]  /*02e0*/  NOP ;  /* 0x0000000000007918 */ /* 0x000fc00000000000 */
        /* <DEDUP_REMOVED lines=9> */
.L_x_1:


//--------------------- .nv.shared.reserved.0     --------------------------
	.section	.nv.shared.reserved.0,"aw",@nobits
	.weak		__nv_reservedSMEM_offset_0_alias
	.size		__nv_reservedSMEM_offset_0_alias, 0, 64
	.other		__nv_reservedSMEM_offset_0_alias,@"STO_CUDA_RESERVED_SHARED STV_DEFAULT"
__nv_reservedSMEM_offset_0_alias:
	.zero		0
	.zero		64


//--------------------- .nv.constant0._Z12dummy_args_dIiEvPT_ifdbPiPf --------------------------
	.section	.nv.constant0._Z12dummy_args_dIiEvPT_ifdbPiPf,"a",@progbits
	.sectionflags	@""
	.align	4
.nv.constant0._Z12dummy_args_dIiEvPT_ifdbPiPf:
	.zero		944


//--------------------- SYMBOLS --------------------------

	.type		.nv.reservedSmem.offset0,@object
	.size		.nv.reservedSmem.offset0,0x4
